//
// Generated by NVIDIA NVVM Compiler
//
// Compiler Build ID: CL-36424714
// Cuda compilation tools, release 13.0, V13.0.88
// Based on NVVM 20.0.0
//

.version 9.0
.target sm_100
.address_size 64

	// .globl	_Z11addArrayGPUPfS_S_

.visible .entry _Z11addArrayGPUPfS_S_(
	.param .u64 .ptr .align 1 _Z11addArrayGPUPfS_S__param_0,
	.param .u64 .ptr .align 1 _Z11addArrayGPUPfS_S__param_1,
	.param .u64 .ptr .align 1 _Z11addArrayGPUPfS_S__param_2
)
{
	.reg .b32 	%r<11>;
	.reg .b32 	%f<4>;
	.reg .b64 	%rd<11>;

	ld.param.u64 	%rd1, [_Z11addArrayGPUPfS_S__param_0];
	ld.param.u64 	%rd2, [_Z11addArrayGPUPfS_S__param_1];
	ld.param.u64 	%rd3, [_Z11addArrayGPUPfS_S__param_2];
	cvta.to.global.u64 	%rd4, %rd3;
	cvta.to.global.u64 	%rd5, %rd2;
	cvta.to.global.u64 	%rd6, %rd1;
	mov.u32 	%r1, %ctaid.x;
	mov.u32 	%r2, %ctaid.y;
	mov.u32 	%r3, %nctaid.x;
	mad.lo.s32 	%r4, %r2, %r3, %r1;
	mov.u32 	%r5, %ntid.x;
	mov.u32 	%r6, %ntid.y;
	mov.u32 	%r7, %tid.x;
	mov.u32 	%r8, %tid.y;
	mad.lo.s32 	%r9, %r4, %r6, %r8;
	mad.lo.s32 	%r10, %r9, %r5, %r7;
	mul.wide.s32 	%rd7, %r10, 4;
	add.s64 	%rd8, %rd6, %rd7;
	ld.global.f32 	%f1, [%rd8];
	add.s64 	%rd9, %rd5, %rd7;
	ld.global.f32 	%f2, [%rd9];
	add.f32 	%f3, %f1, %f2;
	add.s64 	%rd10, %rd4, %rd7;
	st.global.f32 	[%rd10], %f3;
	ret;

}


// ===== COMPILED SASS (sm_100) =====

	.target	sm_100

	.elftype	@"ET_EXEC"


//--------------------- .note.nv.tkinfo           --------------------------
	.section	.note.nv.tkinfo,"",@"SHT_NOTE"
	.sectionflags	@"SHF_NOTE_NV_TKINFO"
	.tkinfo
        /*0018*/ 	.word	0x00000002
        /*0030*/ 	.string	""
        /*0030*/ 	.string	"ptxas"
        /*0030*/ 	.string	"Cuda compilation tools, release 13.0, V13.0.88"
        /*0030*/ 	.string	"Build cuda_13.0.r13.0/compiler.36424714_0"
        /*0030*/ 	.string	"-arch sm_100 -m 64 "



//--------------------- .note.nv.cuinfo           --------------------------
	.section	.note.nv.cuinfo,"",@"SHT_NOTE"
	.sectionflags	@"SHF_NOTE_NV_CUINFO"
        /*0018*/ 	.short	0x0002
        /*001a*/ 	.short	0x0064
        /*001c*/ 	.short	0x0082
	.zero		2


//--------------------- .nv.info                  --------------------------
	.section	.nv.info,"",@"SHT_CUDA_INFO"
	.align	4


	//----- nvinfo : EIATTR_REGCOUNT
	.align		4
        /*0000*/ 	.byte	0x04, 0x2f
        /*0002*/ 	.short	(.L_1 - .L_0)
	.align		4
.L_0:
        /*0004*/ 	.word	index@(_Z11addArrayGPUPfS_S_)
        /*0008*/ 	.word	0x0000000c


	//----- nvinfo : EIATTR_FRAME_SIZE
	.align		4
.L_1:
        /*000c*/ 	.byte	0x04, 0x11
        /*000e*/ 	.short	(.L_3 - .L_2)
	.align		4
.L_2:
        /*0010*/ 	.word	index@(_Z11addArrayGPUPfS_S_)
        /*0014*/ 	.word	0x00000000


	//----- nvinfo : EIATTR_MIN_STACK_SIZE
	.align		4
.L_3:
        /*0018*/ 	.byte	0x04, 0x12
        /*001a*/ 	.short	(.L_5 - .L_4)
	.align		4
.L_4:
        /*001c*/ 	.word	index@(_Z11addArrayGPUPfS_S_)
        /*0020*/ 	.word	0x00000000
.L_5:


//--------------------- .nv.compat                --------------------------
	.section	.nv.compat,"",@"SHT_CUDA_COMPAT_INFO"
	.align	4
        /*0000*/ 	.byte	0x02, 0x09, 0x00, 0x00, 0x02, 0x02, 0x01, 0x00, 0x02, 0x05, 0x05, 0x00, 0x03, 0x07, 0x01, 0x01
        /*0010*/ 	.byte	0x02, 0x03, 0x00, 0x00, 0x02, 0x06, 0x01, 0x00, 0x04, 0x0b, 0x08, 0x00, 0x09, 0x00, 0x00, 0x00
        /*0020*/ 	.byte	0x00, 0x00, 0x00, 0x00


//--------------------- .nv.info._Z11addArrayGPUPfS_S_ --------------------------
	.section	.nv.info._Z11addArrayGPUPfS_S_,"",@"SHT_CUDA_INFO"
	.sectionflags	@""
	.align	4


	//----- nvinfo : EIATTR_CUDA_API_VERSION
	.align		4
        /*0000*/ 	.byte	0x04, 0x37
        /*0002*/ 	.short	(.L_7 - .L_6)
.L_6:
        /*0004*/ 	.word	0x00000082


	//----- nvinfo : EIATTR_KPARAM_INFO
	.align		4
.L_7:
        /*0008*/ 	.byte	0x04, 0x17
        /*000a*/ 	.short	(.L_9 - .L_8)
.L_8:
        /*000c*/ 	.word	0x00000000
        /*0010*/ 	.short	0x0002
        /*0012*/ 	.short	0x0010
        /*0014*/ 	.byte	0x00, 0xf5, 0x21, 0x00


	//----- nvinfo : EIATTR_KPARAM_INFO
	.align		4
.L_9:
        /*0018*/ 	.byte	0x04, 0x17
        /*001a*/ 	.short	(.L_11 - .L_10)
.L_10:
        /*001c*/ 	.word	0x00000000
        /*0020*/ 	.short	0x0001
        /*0022*/ 	.short	0x0008
        /*0024*/ 	.byte	0x00, 0xf5, 0x21, 0x00


	//----- nvinfo : EIATTR_KPARAM_INFO
	.align		4
.L_11:
        /*0028*/ 	.byte	0x04, 0x17
        /*002a*/ 	.short	(.L_13 - .L_12)
.L_12:
        /*002c*/ 	.word	0x00000000
        /*0030*/ 	.short	0x0000
        /*0032*/ 	.short	0x0000
        /*0034*/ 	.byte	0x00, 0xf5, 0x21, 0x00


	//----- nvinfo : EIATTR_SPARSE_MMA_MASK
	.align		4
.L_13:
        /*0038*/ 	.byte	0x03, 0x50
        /*003a*/ 	.short	0x0000


	//----- nvinfo : EIATTR_MAXREG_COUNT
	.align		4
        /*003c*/ 	.byte	0x03, 0x1b
        /*003e*/ 	.short	0x00ff


	//----- nvinfo : EIATTR_MERCURY_ISA_VERSION
	.align		4
        /*0040*/ 	.byte	0x03, 0x5f
        /*0042*/ 	.short	0x0101


	//----- nvinfo : EIATTR_VRC_CTA_INIT_COUNT
	.align		4
        /*0044*/ 	.byte	0x02, 0x4a
	.zero		1
	.zero		1


	//----- nvinfo : EIATTR_EXIT_INSTR_OFFSETS
	.align		4
        /*0048*/ 	.byte	0x04, 0x1c
        /*004a*/ 	.short	(.L_15 - .L_14)


	//   ....[0]....
.L_14:
        /*004c*/ 	.word	0x00000160


	//----- nvinfo : EIATTR_CBANK_PARAM_SIZE
	.align		4
.L_15:
        /*0050*/ 	.byte	0x03, 0x19
        /*0052*/ 	.short	0x0018


	//----- nvinfo : EIATTR_PARAM_CBANK
	.align		4
        /*0054*/ 	.byte	0x04, 0x0a
        /*0056*/ 	.short	(.L_17 - .L_16)
	.align		4
.L_16:
        /*0058*/ 	.word	index@(.nv.constant0._Z11addArrayGPUPfS_S_)
        /*005c*/ 	.short	0x0380
        /*005e*/ 	.short	0x0018


	//----- nvinfo : EIATTR_SW_WAR
	.align		4
.L_17:
        /*0060*/ 	.byte	0x04, 0x36
        /*0062*/ 	.short	(.L_19 - .L_18)
.L_18:
        /*0064*/ 	.word	0x00000008
.L_19:


//--------------------- .nv.callgraph             --------------------------
	.section	.nv.callgraph,"",@"SHT_CUDA_CALLGRAPH"
	.align	4
	.sectionentsize	8
	.align		4
        /*0000*/ 	.word	0x00000000
	.align		4
        /*0004*/ 	.word	0xffffffff
	.align		4
        /*0008*/ 	.word	0x00000000
	.align		4
        /*000c*/ 	.word	0xfffffffe
	.align		4
        /*0010*/ 	.word	0x00000000
	.align		4
        /*0014*/ 	.word	0xfffffffd
	.align		4
        /*0018*/ 	.word	0x00000000
	.align		4
        /*001c*/ 	.word	0xfffffffc


//--------------------- .text._Z11addArrayGPUPfS_S_ --------------------------
	.section	.text._Z11addArrayGPUPfS_S_,"ax",@progbits
	.align	128
        .global         _Z11addArrayGPUPfS_S_
        .type           _Z11addArrayGPUPfS_S_,@function
        .size           _Z11addArrayGPUPfS_S_,(.L_x_1 - _Z11addArrayGPUPfS_S_)
        .other          _Z11addArrayGPUPfS_S_,@"STO_CUDA_ENTRY STV_DEFAULT"
_Z11addArrayGPUPfS_S_:
.text._Z11addArrayGPUPfS_S_:
[----:B------:R-:W-:Y:S01]  /*0000*/  LDC R1, c[0x0][0x37c] ;  /* 0x0000df00ff017b82 */ /* 0x000fe20000000800 */
[----:B------:R-:W0:Y:S07]  /*0010*/  S2R R7, SR_TID.Y ;  /* 0x0000000000077919 */ /* 0x000e2e0000002200 */
[----:B------:R-:W-:Y:S01]  /*0020*/  S2UR UR4, SR_CTAID.X ;  /* 0x00000000000479c3 */ /* 0x000fe20000002500 */
[----:B------:R-:W1:Y:S01]  /*0030*/  LDCU UR6, c[0x0][0x370] ;  /* 0x00006e00ff0677ac */ /* 0x000e620008000800 */
[----:B------:R-:W2:Y:S01]  /*0040*/  S2R R9, SR_TID.X ;  /* 0x0000000000097919 */ /* 0x000ea20000002100 */
[----:B------:R-:W2:Y:S05]  /*0050*/  LDCU UR8, c[0x0][0x360] ;  /* 0x00006c00ff0877ac */ /* 0x000eaa0008000800 */
[----:B------:R-:W1:Y:S08]  /*0060*/  S2UR UR5, SR_CTAID.Y ;  /* 0x00000000000579c3 */ /* 0x000e700000002600 */
[----:B------:R-:W0:Y:S08]  /*0070*/  LDC R0, c[0x0][0x364] ;  /* 0x0000d900ff007b82 */ /* 0x000e300000000800 */
[----:B------:R-:W3:Y:S08]  /*0080*/  LDC.64 R2, c[0x0][0x380] ;  /* 0x0000e000ff027b82 */ /* 0x000ef00000000a00 */
[----:B------:R-:W4:Y:S01]  /*0090*/  LDC.64 R4, c[0x0][0x388] ;  /* 0x0000e200ff047b82 */ /* 0x000f220000000a00 */
[----:B-1----:R-:W-:Y:S01]  /*00a0*/  UIMAD UR4, UR5, UR6, UR4 ;  /* 0x00000006050472a4 */ /* 0x002fe2000f8e0204 */
[----:B------:R-:W1:Y:S05]  /*00b0*/  LDCU.64 UR6, c[0x0][0x358] ;  /* 0x00006b00ff0677ac */ /* 0x000e6a0008000a00 */
[----:B0-----:R-:W-:-:S02]  /*00c0*/  IMAD R0, R0, UR4, R7 ;  /* 0x0000000400007c24 */ /* 0x001fc4000f8e0207 */
[----:B------:R-:W0:Y:S02]  /*00d0*/  LDC.64 R6, c[0x0][0x390] ;  /* 0x0000e400ff067b82 */ /* 0x000e240000000a00 */
[----:B--2---:R-:W-:-:S04]  /*00e0*/  IMAD R9, R0, UR8, R9 ;  /* 0x0000000800097c24 */ /* 0x004fc8000f8e0209 */
[----:B---3--:R-:W-:-:S06]  /*00f0*/  IMAD.WIDE R2, R9, 0x4, R2 ;  /* 0x0000000409027825 */ /* 0x008fcc00078e0202 */
[----:B-1----:R-:W2:Y:S01]  /*0100*/  LDG.E R2, desc[UR6][R2.64] ;  /* 0x0000000602027981 */ /* 0x002ea2000c1e1900 */
[----:B----4-:R-:W-:-:S06]  /*0110*/  IMAD.WIDE R4, R9, 0x4, R4 ;  /* 0x0000000409047825 */ /* 0x010fcc00078e0204 */
[----:B------:R-:W2:Y:S01]  /*0120*/  LDG.E R5, desc[UR6][R4.64] ;  /* 0x0000000604057981 */ /* 0x000ea2000c1e1900 */
[----:B0-----:R-:W-:-:S04]  /*0130*/  IMAD.WIDE R6, R9, 0x4, R6 ;  /* 0x0000000409067825 */ /* 0x001fc800078e0206 */
[----:B--2---:R-:W-:-:S05]  /*0140*/  FADD R9, R2, R5 ;  /* 0x0000000502097221 */ /* 0x004fca0000000000 */
[----:B------:R-:W-:Y:S01]  /*0150*/  STG.E desc[UR6][R6.64], R9 ;  /* 0x0000000906007986 */ /* 0x000fe2000c101906 */
[----:B------:R-:W-:Y:S05]  /*0160*/  EXIT ;  /* 0x000000000000794d */ /* 0x000fea0003800000 */
.L_x_0:
[----:B------:R-:W-:-:S00]  /*0170*/  BRA `(.L_x_0) ;  /* 0xfffffffc00fc7947 */ /* 0x000fc0000383ffff */
[----:B------:R-:W-:-:S00]  /*0180*/  NOP ;  /* 0x0000000000007918 */ /* 0x000fc00000000000 */
[----:B------:R-:W-:-:S00]  /*0190*/  NOP ;  /* 0x0000000000007918 */ /* 0x000fc00000000000 */
[----:B------:R-:W-:-:S00]  /*01a0*/  NOP ;  /* 0x0000000000007918 */ /* 0x000fc00000000000 */
[----:B------:R-:W-:-:S00]  /*01b0*/  NOP ;  /* 0x0000000000007918 */ /* 0x000fc00000000000 */
[----:B------:R-:W-:-:S00]  /*01c0*/  NOP ;  /* 0x0000000000007918 */ /* 0x000fc00000000000 */
[----:B------:R-:W-:-:S00]  /*01d0*/  NOP ;  /* 0x0000000000007918 */ /* 0x000fc00000000000 */
[----:B------:R-:W-:-:S00]  /*01e0*/  NOP ;  /* 0x0000000000007918 */ /* 0x000fc00000000000 */
[----:B------:R-:W-:-:S00]  /*01f0*/  NOP ;  /* 0x0000000000007918 */ /* 0x000fc00000000000 */
.L_x_1:


//--------------------- .nv.shared.reserved.0     --------------------------
	.section	.nv.shared.reserved.0,"aw",@nobits
	.weak		__nv_reservedSMEM_offset_0_alias
	.size		__nv_reservedSMEM_offset_0_alias, 0, 64
	.other		__nv_reservedSMEM_offset_0_alias,@"STO_CUDA_RESERVED_SHARED STV_DEFAULT"
__nv_reservedSMEM_offset_0_alias:
	.zero		0
	.zero		64


//--------------------- .nv.constant0._Z11addArrayGPUPfS_S_ --------------------------
	.section	.nv.constant0._Z11addArrayGPUPfS_S_,"a",@progbits
	.sectionflags	@""
	.align	4
.nv.constant0._Z11addArrayGPUPfS_S_:
	.zero		920


//--------------------- SYMBOLS --------------------------

	.type		.nv.reservedSmem.offset0,@object
	.size		.nv.reservedSmem.offset0,0x4
